	.headerflags	@"EF_CUDA_TEXMODE_UNIFIED EF_CUDA_64BIT_ADDRESS EF_CUDA_ACCELERATORS EF_CUDA_SM90 EF_CUDA_VIRTUAL_SM(EF_CUDA_SM90)"
	.elftype	@"ET_EXEC"


//--------------------- .nv.info                  --------------------------
	.section	.nv.info,"",@"SHT_CUDA_INFO"
	.align	4


	//----- nvinfo : EIATTR_REGCOUNT
	.align		4
        /*0000*/ 	.byte	0x04, 0x2f
        /*0002*/ 	.short	(.L_1 - .L_0)
	.align		4
.L_0:
        /*0004*/ 	.word	index@(triton_poi_fused_convolution_30)
        /*0008*/ 	.word	0x0000001c


	//----- nvinfo : EIATTR_MIN_STACK_SIZE
	.align		4
.L_1:
        /*000c*/ 	.byte	0x04, 0x12
        /*000e*/ 	.short	(.L_3 - .L_2)
	.align		4
.L_2:
        /*0010*/ 	.word	index@(triton_poi_fused_convolution_30)
        /*0014*/ 	.word	0x00000000


	//----- nvinfo : EIATTR_FRAME_SIZE
	.align		4
.L_3:
        /*0018*/ 	.byte	0x04, 0x11
        /*001a*/ 	.short	(.L_5 - .L_4)
	.align		4
.L_4:
        /*001c*/ 	.word	index@(triton_poi_fused_convolution_30)
        /*0020*/ 	.word	0x00000000


	//----- nvinfo : EIATTR_MIN_STACK_SIZE
	.align		4
.L_5:
        /*0024*/ 	.byte	0x04, 0x12
        /*0026*/ 	.short	(.L_7 - .L_6)
	.align		4
.L_6:
        /*0028*/ 	.word	index@(triton_poi_fused_convolution_30)
        /*002c*/ 	.word	0x00000000
.L_7:


//--------------------- .nv.info.triton_poi_fused_convolution_30 --------------------------
	.section	.nv.info.triton_poi_fused_convolution_30,"",@"SHT_CUDA_INFO"
	.sectionflags	@""
	.align	4


	//----- nvinfo : EIATTR_CUDA_API_VERSION
	.align		4
        /*0000*/ 	.byte	0x04, 0x37
        /*0002*/ 	.short	(.L_9 - .L_8)
.L_8:
        /*0004*/ 	.word	0x0000007c


	//----- nvinfo : EIATTR_KPARAM_INFO
	.align		4
.L_9:
        /*0008*/ 	.byte	0x04, 0x17
        /*000a*/ 	.short	(.L_11 - .L_10)
.L_10:
        /*000c*/ 	.word	0x00000000
        /*0010*/ 	.short	0x0004
        /*0012*/ 	.short	0x001c
        /*0014*/ 	.byte	0x00, 0xf0, 0x11, 0x00


	//----- nvinfo : EIATTR_KPARAM_INFO
	.align		4
.L_11:
        /*0018*/ 	.byte	0x04, 0x17
        /*001a*/ 	.short	(.L_13 - .L_12)
.L_12:
        /*001c*/ 	.word	0x00000000
        /*0020*/ 	.short	0x0003
        /*0022*/ 	.short	0x0018
        /*0024*/ 	.byte	0x00, 0xf0, 0x11, 0x00


	//----- nvinfo : EIATTR_KPARAM_INFO
	.align		4
.L_13:
        /*0028*/ 	.byte	0x04, 0x17
        /*002a*/ 	.short	(.L_15 - .L_14)
.L_14:
        /*002c*/ 	.word	0x00000000
        /*0030*/ 	.short	0x0002
        /*0032*/ 	.short	0x0010
        /*0034*/ 	.byte	0x00, 0xf4, 0x21, 0x00


	//----- nvinfo : EIATTR_KPARAM_INFO
	.align		4
.L_15:
        /*0038*/ 	.byte	0x04, 0x17
        /*003a*/ 	.short	(.L_17 - .L_16)
.L_16:
        /*003c*/ 	.word	0x00000000
        /*0040*/ 	.short	0x0001
        /*0042*/ 	.short	0x0008
        /*0044*/ 	.byte	0x00, 0xf4, 0x21, 0x00


	//----- nvinfo : EIATTR_KPARAM_INFO
	.align		4
.L_17:
        /*0048*/ 	.byte	0x04, 0x17
        /*004a*/ 	.short	(.L_19 - .L_18)
.L_18:
        /*004c*/ 	.word	0x00000000
        /*0050*/ 	.short	0x0000
        /*0052*/ 	.short	0x0000
        /*0054*/ 	.byte	0x00, 0xf4, 0x21, 0x00


	//----- nvinfo : EIATTR_SPARSE_MMA_MASK
	.align		4
.L_19:
        /*0058*/ 	.byte	0x03, 0x50
        /*005a*/ 	.short	0x0000


	//----- nvinfo : EIATTR_MAXREG_COUNT
	.align		4
        /*005c*/ 	.byte	0x03, 0x1b
        /*005e*/ 	.short	0x00ff


	//----- nvinfo : EIATTR_EXIT_INSTR_OFFSETS
	.align		4
        /*0060*/ 	.byte	0x04, 0x1c
        /*0062*/ 	.short	(.L_21 - .L_20)


	//   ....[0]....
.L_20:
        /*0064*/ 	.word	0x000005c0


	//   ....[1]....
        /*0068*/ 	.word	0x00000650


	//----- nvinfo : EIATTR_REQNTID
	.align		4
.L_21:
        /*006c*/ 	.byte	0x04, 0x10
        /*006e*/ 	.short	(.L_23 - .L_22)
.L_22:
        /*0070*/ 	.word	0x00000080
        /*0074*/ 	.word	0x00000001
        /*0078*/ 	.word	0x00000001


	//----- nvinfo : EIATTR_CBANK_PARAM_SIZE
	.align		4
.L_23:
        /*007c*/ 	.byte	0x03, 0x19
        /*007e*/ 	.short	0x0020


	//----- nvinfo : EIATTR_PARAM_CBANK
	.align		4
        /*0080*/ 	.byte	0x04, 0x0a
        /*0082*/ 	.short	(.L_25 - .L_24)
	.align		4
.L_24:
        /*0084*/ 	.word	index@(.nv.constant0.triton_poi_fused_convolution_30)
        /*0088*/ 	.short	0x0210
        /*008a*/ 	.short	0x0020


	//----- nvinfo : EIATTR_SW_WAR
	.align		4
.L_25:
        /*008c*/ 	.byte	0x04, 0x36
        /*008e*/ 	.short	(.L_27 - .L_26)
.L_26:
        /*0090*/ 	.word	0x00000008
.L_27:


//--------------------- .nv.callgraph             --------------------------
	.section	.nv.callgraph,"",@"SHT_CUDA_CALLGRAPH"
	.align	4
	.sectionentsize	8
	.align		4
        /*0000*/ 	.word	0x00000000
	.align		4
        /*0004*/ 	.word	0xffffffff
	.align		4
        /*0008*/ 	.word	0x00000000
	.align		4
        /*000c*/ 	.word	0xfffffffe
	.align		4
        /*0010*/ 	.word	0x00000000
	.align		4
        /*0014*/ 	.word	0xfffffffd
	.align		4
        /*0018*/ 	.word	0x00000000
	.align		4
        /*001c*/ 	.word	0xfffffffc


//--------------------- .text.triton_poi_fused_convolution_30 --------------------------
	.section	.text.triton_poi_fused_convolution_30,"ax",@progbits
	.sectionflags	@"SHF_BARRIERS=1"
	.align	128
        .global         triton_poi_fused_convolution_30
        .type           triton_poi_fused_convolution_30,@function
        .size           triton_poi_fused_convolution_30,(.L_x_1 - triton_poi_fused_convolution_30)
        .other          triton_poi_fused_convolution_30,@"STO_CUDA_ENTRY STV_DEFAULT"
triton_poi_fused_convolution_30:
.text.triton_poi_fused_convolution_30:
[----:B------:R-:W0:Y:S02]  /*0000*/  LDC R1, c[0x0][0x28] ;  /* 0x00000a00ff017b82 */ /* 0x000e240000000800 */
[----:B------:R-:W1:Y:S01]  /*0010*/  S2R R0, SR_CTAID.Y ;  /* 0x0000000000007919 */ /* 0x000e620000002600 */
[----:B------:R-:W2:Y:S01]  /*0020*/  LDC.64 R18, c[0x0][0x210] ;  /* 0x00008400ff127b82 */ /* 0x000ea20000000a00 */
[----:B------:R-:W-:Y:S01]  /*0030*/  CS2R R10, SRZ ;  /* 0x00000000000a7805 */ /* 0x000fe2000001ff00 */
[----:B------:R-:W-:Y:S01]  /*0040*/  ULDC.64 UR6, c[0x0][0x208] ;  /* 0x0000820000067ab9 */ /* 0x000fe20000000a00 */
[----:B------:R-:W3:Y:S01]  /*0050*/  S2R R16, SR_TID.X ;  /* 0x0000000000107919 */ /* 0x000ee20000002100 */
[----:B------:R-:W4:Y:S01]  /*0060*/  S2R R17, SR_CTAID.X ;  /* 0x0000000000117919 */ /* 0x000f220000002500 */
[----:B-1----:R-:W-:Y:S01]  /*0070*/  IMAD.SHL.U32 R3, R0, 0x20, RZ ;  /* 0x0000002000037824 */ /* 0x002fe200078e00ff */
[----:B------:R-:W-:Y:S01]  /*0080*/  SHF.R.S32.HI R5, RZ, 0x1a, R0 ;  /* 0x0000001aff057819 */ /* 0x000fe20000011400 */
[----:B---3--:R-:W-:-:S03]  /*0090*/  IMAD.SHL.U32 R2, R16, 0x4, RZ ;  /* 0x0000000410027824 */ /* 0x008fc600078e00ff */
[----:B------:R-:W-:Y:S02]  /*00a0*/  SGXT R5, R5, 0x1 ;  /* 0x000000010505781a */ /* 0x000fe40000000200 */
[----:B------:R-:W-:Y:S01]  /*00b0*/  SHF.R.U32.HI R8, RZ, 0x3, R16 ;  /* 0x00000003ff087819 */ /* 0x000fe20000011610 */
[----:B----4-:R-:W-:Y:S01]  /*00c0*/  IMAD.SHL.U32 R17, R17, 0x20, RZ ;  /* 0x0000002011117824 */ /* 0x010fe200078e00ff */
[----:B------:R-:W-:-:S04]  /*00d0*/  LOP3.LUT R0, R3, 0x1c, R2, 0xf8, !PT ;  /* 0x0000001c03007812 */ /* 0x000fc800078ef802 */
[----:B------:R-:W-:Y:S02]  /*00e0*/  LEA.HI R6, R5, R0, RZ, 0x8 ;  /* 0x0000000005067211 */ /* 0x000fe400078f40ff */
[----:B------:R-:W1:Y:S02]  /*00f0*/  LDC.64 R4, c[0x0][0x218] ;  /* 0x00008600ff047b82 */ /* 0x000e640000000a00 */
[C---:B------:R-:W-:Y:S01]  /*0100*/  LOP3.LUT R7, R6.reuse, 0xffffff00, RZ, 0xc0, !PT ;  /* 0xffffff0006077812 */ /* 0x040fe200078ec0ff */
[----:B------:R-:W-:-:S04]  /*0110*/  IMAD.SHL.U32 R6, R6, 0x100, RZ ;  /* 0x0000010006067824 */ /* 0x000fc800078e00ff */
[----:B------:R-:W-:Y:S01]  /*0120*/  IMAD.IADD R13, R0, 0x1, -R7 ;  /* 0x00000001000d7824 */ /* 0x000fe200078e0a07 */
[----:B------:R-:W-:Y:S02]  /*0130*/  SGXT.U32 R0, R8, 0x4 ;  /* 0x000000040800781a */ /* 0x000fe40000000000 */
[----:B------:R-:W-:Y:S02]  /*0140*/  LOP3.LUT R8, R6, 0xffff0000, RZ, 0xc0, !PT ;  /* 0xffff000006087812 */ /* 0x000fe400078ec0ff */
[----:B------:R-:W-:Y:S02]  /*0150*/  LOP3.LUT R6, R17, R0, RZ, 0xfc, !PT ;  /* 0x0000000011067212 */ /* 0x000fe400078efcff */
[----:B------:R-:W-:Y:S01]  /*0160*/  LOP3.LUT R7, R17, 0x10, R0, 0xfe, !PT ;  /* 0x0000001011077812 */ /* 0x000fe200078efe00 */
[----:B------:R-:W-:Y:S01]  /*0170*/  IMAD.IADD R8, R13, 0x1, R8 ;  /* 0x000000010d087824 */ /* 0x000fe200078e0208 */
[C---:B------:R-:W-:Y:S02]  /*0180*/  ISETP.GE.AND P0, PT, R6.reuse, 0x100, PT ;  /* 0x000001000600780c */ /* 0x040fe40003f06270 */
[----:B------:R-:W-:Y:S01]  /*0190*/  ISETP.GE.AND P1, PT, R7, 0x100, PT ;  /* 0x000001000700780c */ /* 0x000fe20003f26270 */
[----:B------:R-:W-:-:S02]  /*01a0*/  IMAD R21, R6, 0x100, R8 ;  /* 0x0000010006157824 */ /* 0x000fc400078e0208 */
[----:B------:R-:W-:Y:S01]  /*01b0*/  IMAD R9, R7, 0x100, R8 ;  /* 0x0000010007097824 */ /* 0x000fe200078e0208 */
[----:B------:R-:W-:Y:S01]  /*01c0*/  CS2R R6, SRZ ;  /* 0x0000000000067805 */ /* 0x000fe2000001ff00 */
[----:B--2---:R-:W-:-:S04]  /*01d0*/  IMAD.WIDE R20, R21, 0x4, R18 ;  /* 0x0000000415147825 */ /* 0x004fc800078e0212 */
[----:B-1----:R-:W-:Y:S01]  /*01e0*/  IMAD.WIDE R12, R13, 0x4, R4 ;  /* 0x000000040d0c7825 */ /* 0x002fe200078e0204 */
[----:B------:R-:W-:-:S03]  /*01f0*/  CS2R R4, SRZ ;  /* 0x0000000000047805 */ /* 0x000fc6000001ff00 */
[----:B------:R-:W-:Y:S01]  /*0200*/  IMAD.WIDE R18, R9, 0x4, R18 ;  /* 0x0000000409127825 */ /* 0x000fe200078e0212 */
[----:B------:R-:W-:Y:S01]  /*0210*/  CS2R R8, SRZ ;  /* 0x0000000000087805 */ /* 0x000fe2000001ff00 */
[----:B------:R-:W2:Y:S04]  /*0220*/  LDG.E.EL.128 R12, desc[UR6][R12.64] ;  /* 0x000000060c0c7981 */ /* 0x000ea8000c2e1d00 */
[----:B------:R1:W2:Y:S04]  /*0230*/  @!P0 LDG.E.EL.128 R4, desc[UR6][R20.64] ;  /* 0x0000000614048981 */ /* 0x0002a8000c2e1d00 */
[----:B------:R3:W4:Y:S01]  /*0240*/  @!P1 LDG.E.EL.128 R8, desc[UR6][R18.64] ;  /* 0x0000000612089981 */ /* 0x000722000c2e1d00 */
[----:B------:R-:W5:Y:S01]  /*0250*/  S2UR UR5, SR_CgaCtaId ;  /* 0x00000000000579c3 */ /* 0x000f620000008800 */
[----:B------:R-:W-:Y:S01]  /*0260*/  IMAD.SHL.U32 R22, R16, 0x80, RZ ;  /* 0x0000008010167824 */ /* 0x000fe200078e00ff */
[----:B------:R-:W-:-:S04]  /*0270*/  UMOV UR4, 0x400 ;  /* 0x0000040000047882 */ /* 0x000fc80000000000 */
[----:B------:R-:W-:-:S04]  /*0280*/  LOP3.LUT R23, R22, 0x380, RZ, 0xc0, !PT ;  /* 0x0000038016177812 */ /* 0x000fc800078ec0ff */
[C---:B------:R-:W-:Y:S02]  /*0290*/  LOP3.LUT R24, R23.reuse, 0x20, RZ, 0xfc, !PT ;  /* 0x0000002017187812 */ /* 0x040fe400078efcff */
[C---:B------:R-:W-:Y:S02]  /*02a0*/  LOP3.LUT R25, R23.reuse, 0x40, RZ, 0xfc, !PT ;  /* 0x0000004017197812 */ /* 0x040fe400078efcff */
[C---:B-1----:R-:W-:Y:S02]  /*02b0*/  LOP3.LUT R20, R23.reuse, 0x60, RZ, 0xfc, !PT ;  /* 0x0000006017147812 */ /* 0x042fe400078efcff */
[----:B------:R-:W-:Y:S01]  /*02c0*/  LOP3.LUT R22, R23, R0, RZ, 0xfc, !PT ;  /* 0x0000000017167212 */ /* 0x000fe200078efcff */
[----:B-----5:R-:W-:-:S06]  /*02d0*/  UPRMT UR4, UR5, 0x654, UR4 ;  /* 0x0000065405047896 */ /* 0x020fcc0008000004 */
[----:B------:R-:W-:Y:S02]  /*02e0*/  LEA.HI R21, R23, UR4, RZ, 0x1d ;  /* 0x0000000417157c11 */ /* 0x000fe4000f8fe8ff */
[----:B---3--:R-:W-:Y:S02]  /*02f0*/  LEA.HI R19, R24, UR4, RZ, 0x1d ;  /* 0x0000000418137c11 */ /* 0x008fe4000f8fe8ff */
[----:B------:R-:W-:Y:S02]  /*0300*/  LEA.HI R25, R25, UR4, RZ, 0x1d ;  /* 0x0000000419197c11 */ /* 0x000fe4000f8fe8ff */
[----:B------:R-:W-:Y:S01]  /*0310*/  LEA.HI R23, R20, UR4, RZ, 0x1d ;  /* 0x0000000414177c11 */ /* 0x000fe2000f8fe8ff */
[C---:B------:R-:W-:Y:S02]  /*0320*/  IMAD R21, R22.reuse, 0x4, R21 ;  /* 0x0000000416157824 */ /* 0x040fe400078e0215 */
[C---:B------:R-:W-:Y:S02]  /*0330*/  IMAD R18, R22.reuse, 0x4, R19 ;  /* 0x0000000416127824 */ /* 0x040fe400078e0213 */
[----:B------:R-:W-:-:S02]  /*0340*/  IMAD R20, R22, 0x4, R25 ;  /* 0x0000000416147824 */ /* 0x000fc400078e0219 */
[----:B------:R-:W-:Y:S01]  /*0350*/  IMAD R19, R22, 0x4, R23 ;  /* 0x0000000416137824 */ /* 0x000fe200078e0217 */
[----:B------:R-:W-:-:S04]  /*0360*/  SHF.R.U32.HI R16, RZ, 0x1, R16 ;  /* 0x00000001ff107819 */ /* 0x000fc80000011610 */
[----:B------:R-:W-:Y:S02]  /*0370*/  LOP3.LUT R16, R16, 0x3c, RZ, 0xc0, !PT ;  /* 0x0000003c10107812 */ /* 0x000fe400078ec0ff */
[----:B------:R-:W-:-:S04]  /*0380*/  LOP3.LUT R17, R17, 0x1c, R2, 0xf8, !PT ;  /* 0x0000001c11117812 */ /* 0x000fc800078ef802 */
[----:B------:R-:W-:Y:S01]  /*0390*/  ISETP.GE.AND P0, PT, R17, 0x100, PT ;  /* 0x000001001100780c */ /* 0x000fe20003f06270 */
[C---:B--2---:R-:W-:Y:S01]  /*03a0*/  FADD R4, R12.reuse, R4 ;  /* 0x000000040c047221 */ /* 0x044fe20000000000 */
[C---:B------:R-:W-:Y:S01]  /*03b0*/  FADD R5, R13.reuse, R5 ;  /* 0x000000050d057221 */ /* 0x040fe20000000000 */
[----:B----4-:R-:W-:Y:S01]  /*03c0*/  FADD R13, R13, R9 ;  /* 0x000000090d0d7221 */ /* 0x010fe20000000000 */
[----:B------:R-:W-:Y:S01]  /*03d0*/  FADD R12, R12, R8 ;  /* 0x000000080c0c7221 */ /* 0x000fe20000000000 */
[C---:B------:R-:W-:Y:S01]  /*03e0*/  FADD R9, R14.reuse, R6 ;  /* 0x000000060e097221 */ /* 0x040fe20000000000 */
[C---:B------:R-:W-:Y:S01]  /*03f0*/  FADD R8, R15.reuse, R7 ;  /* 0x000000070f087221 */ /* 0x040fe20000000000 */
[----:B------:R-:W-:Y:S01]  /*0400*/  STS [R21], R4 ;  /* 0x0000000415007388 */ /* 0x000fe20000000800 */
[----:B------:R-:W-:Y:S01]  /*0410*/  FADD R23, R14, R10 ;  /* 0x0000000a0e177221 */ /* 0x000fe20000000000 */
[----:B------:R-:W-:Y:S02]  /*0420*/  FADD R14, R15, R11 ;  /* 0x0000000b0f0e7221 */ /* 0x000fe40000000000 */
[----:B------:R-:W-:Y:S04]  /*0430*/  STS [R18+0x80], R5 ;  /* 0x0000800512007388 */ /* 0x000fe80000000800 */
[----:B------:R-:W-:Y:S04]  /*0440*/  STS [R20+0x100], R9 ;  /* 0x0001000914007388 */ /* 0x000fe80000000800 */
[----:B------:R1:W-:Y:S04]  /*0450*/  STS [R19+0x180], R8 ;  /* 0x0001800813007388 */ /* 0x0003e80000000800 */
[----:B------:R2:W-:Y:S04]  /*0460*/  STS [R21+0x40], R12 ;  /* 0x0000400c15007388 */ /* 0x0005e80000000800 */
[----:B------:R3:W-:Y:S01]  /*0470*/  STS [R18+0xc0], R13 ;  /* 0x0000c00d12007388 */ /* 0x0007e20000000800 */
[----:B------:R-:W-:Y:S01]  /*0480*/  LOP3.LUT R10, R2, 0x1fc, RZ, 0xc0, !PT ;  /* 0x000001fc020a7812 */ /* 0x000fe200078ec0ff */
[----:B------:R-:W-:Y:S01]  /*0490*/  VIADD R7, R16, UR4 ;  /* 0x0000000410077c36 */ /* 0x000fe20008000000 */
[----:B-1----:R-:W1:Y:S01]  /*04a0*/  LDC.64 R8, c[0x0][0x220] ;  /* 0x00008800ff087b82 */ /* 0x002e620000000a00 */
[----:B------:R-:W-:Y:S04]  /*04b0*/  STS [R20+0x140], R23 ;  /* 0x0001401714007388 */ /* 0x000fe80000000800 */
[----:B------:R-:W-:Y:S01]  /*04c0*/  STS [R19+0x1c0], R14 ;  /* 0x0001c00e13007388 */ /* 0x000fe20000000800 */
[----:B------:R-:W-:-:S02]  /*04d0*/  IMAD R11, R10, 0x4, R7 ;  /* 0x000000040a0b7824 */ /* 0x000fc400078e0207 */
[----:B------:R-:W-:Y:S06]  /*04e0*/  BAR.SYNC.DEFER_BLOCKING 0x0 ;  /* 0x0000000000007b1d */ /* 0x000fec0000010000 */
[----:B------:R-:W-:Y:S04]  /*04f0*/  LDS R4, [R11] ;  /* 0x000000000b047984 */ /* 0x000fe80000000800 */
[----:B------:R-:W-:Y:S04]  /*0500*/  LDS R5, [R11+0x4] ;  /* 0x000004000b057984 */ /* 0x000fe80000000800 */
[----:B------:R-:W-:Y:S04]  /*0510*/  LDS R6, [R11+0x8] ;  /* 0x000008000b067984 */ /* 0x000fe80000000800 */
[----:B------:R-:W4:Y:S01]  /*0520*/  LDS R7, [R11+0xc] ;  /* 0x00000c000b077984 */ /* 0x000f220000000800 */
[----:B--2---:R-:W-:-:S02]  /*0530*/  LOP3.LUT R12, R10, 0x200, RZ, 0xfc, !PT ;  /* 0x000002000a0c7812 */ /* 0x004fc400078efcff */
[----:B------:R-:W-:Y:S02]  /*0540*/  LOP3.LUT R2, R3, R0, RZ, 0xfc, !PT ;  /* 0x0000000003027212 */ /* 0x000fe400078efcff */
[----:B------:R-:W-:-:S03]  /*0550*/  SHF.R.U32.HI R12, RZ, 0x3, R12 ;  /* 0x00000003ff0c7819 */ /* 0x000fc6000001160c */
[----:B---3--:R-:W-:Y:S01]  /*0560*/  IMAD R13, R2, 0x100, R17 ;  /* 0x00000100020d7824 */ /* 0x008fe200078e0211 */
[----:B------:R-:W-:-:S03]  /*0570*/  LOP3.LUT R2, R12, 0x7c, RZ, 0xc0, !PT ;  /* 0x0000007c0c027812 */ /* 0x000fc600078ec0ff */
[----:B-1----:R-:W-:-:S04]  /*0580*/  IMAD.WIDE R12, R13, 0x4, R8 ;  /* 0x000000040d0c7825 */ /* 0x002fc800078e0208 */
[----:B------:R-:W-:-:S04]  /*0590*/  VIADD R15, R2, UR4 ;  /* 0x00000004020f7c36 */ /* 0x000fc80008000000 */
[----:B------:R-:W-:Y:S01]  /*05a0*/  IMAD R15, R10, 0x4, R15 ;  /* 0x000000040a0f7824 */ /* 0x000fe200078e020f */
[----:B----4-:R1:W-:Y:S01]  /*05b0*/  @!P0 STG.E.128 desc[UR6][R12.64], R4 ;  /* 0x000000040c008986 */ /* 0x0103e2000c101d06 */
[----:B------:R-:W-:Y:S05]  /*05c0*/  @P0 EXIT ;  /* 0x000000000000094d */ /* 0x000fea0003800000 */
[----:B-1----:R-:W-:Y:S01]  /*05d0*/  LDS R4, [R15+0x800] ;  /* 0x000800000f047984 */ /* 0x002fe20000000800 */
[----:B------:R-:W-:-:S03]  /*05e0*/  LOP3.LUT R0, R3, 0x10, R0, 0xfe, !PT ;  /* 0x0000001003007812 */ /* 0x000fc600078efe00 */
[----:B------:R-:W-:Y:S02]  /*05f0*/  LDS R5, [R15+0x804] ;  /* 0x000804000f057984 */ /* 0x000fe40000000800 */
[----:B------:R-:W-:Y:S02]  /*0600*/  IMAD R17, R0, 0x100, R17 ;  /* 0x0000010000117824 */ /* 0x000fe400078e0211 */
[----:B------:R-:W-:Y:S02]  /*0610*/  LDS R6, [R15+0x808] ;  /* 0x000808000f067984 */ /* 0x000fe40000000800 */
[----:B------:R-:W-:Y:S02]  /*0620*/  IMAD.WIDE R8, R17, 0x4, R8 ;  /* 0x0000000411087825 */ /* 0x000fe400078e0208 */
[----:B------:R-:W0:Y:S04]  /*0630*/  LDS R7, [R15+0x80c] ;  /* 0x00080c000f077984 */ /* 0x000e280000000800 */
[----:B0-----:R-:W-:Y:S01]  /*0640*/  STG.E.128 desc[UR6][R8.64], R4 ;  /* 0x0000000408007986 */ /* 0x001fe2000c101d06 */
[----:B------:R-:W-:Y:S05]  /*0650*/  EXIT ;  /* 0x000000000000794d */ /* 0x000fea0003800000 */
.L_x_0:
[----:B------:R-:W-:-:S00]  /*0660*/  BRA `(.L_x_0) ;  /* 0xfffffffc00fc7947 */ /* 0x000fc0000383ffff */
[----:B------:R-:W-:-:S00]  /*0670*/  NOP ;  /* 0x0000000000007918 */ /* 0x000fc00000000000 */
        /* <DEDUP_REMOVED lines=8> */
.L_x_1:


//--------------------- .nv.shared.triton_poi_fused_convolution_30 --------------------------
	.section	.nv.shared.triton_poi_fused_convolution_30,"aw",@nobits
	.sectionflags	@""
	.align	16
	.zero		1024


//--------------------- .nv.constant0.triton_poi_fused_convolution_30 --------------------------
	.section	.nv.constant0.triton_poi_fused_convolution_30,"a",@progbits
	.sectionflags	@""
	.align	4
.nv.constant0.triton_poi_fused_convolution_30:
	.zero		560
